//
// Generated by NVIDIA NVVM Compiler
//
// Compiler Build ID: CL-36424714
// Cuda compilation tools, release 13.0, V13.0.88
// Based on NVVM 20.0.0
//

.version 9.0
.target sm_100
.address_size 64

	// .globl	_Z7dkernelPi
.extern .func  (.param .b32 func_retval0) vprintf
(
	.param .b64 vprintf_param_0,
	.param .b64 vprintf_param_1
)
;
.global .align 1 .b8 $str[18] = {72, 101, 108, 108, 111, 44, 32, 87, 111, 114, 108, 100, 33, 32, 37, 100, 10};

.visible .entry _Z7dkernelPi(
	.param .u64 .ptr .align 1 _Z7dkernelPi_param_0
)
{
	.local .align 8 .b8 	__local_depot0[8];
	.reg .b64 	%SP;
	.reg .b64 	%SPL;
	.reg .b32 	%r<5>;
	.reg .b64 	%rd<7>;

	mov.u64 	%SPL, __local_depot0;
	cvta.local.u64 	%SP, %SPL;
	ld.param.u64 	%rd1, [_Z7dkernelPi_param_0];
	cvta.to.global.u64 	%rd2, %rd1;
	add.u64 	%rd3, %SP, 0;
	add.u64 	%rd4, %SPL, 0;
	ld.global.u32 	%r1, [%rd2];
	add.s32 	%r2, %r1, 1;
	st.global.u32 	[%rd2], %r2;
	st.local.u32 	[%rd4], %r2;
	mov.u64 	%rd5, $str;
	cvta.global.u64 	%rd6, %rd5;
	{ // callseq 0, 0
	.param .b64 param0;
	st.param.b64 	[param0], %rd6;
	.param .b64 param1;
	st.param.b64 	[param1], %rd3;
	.param .b32 retval0;
	call.uni (retval0), 
	vprintf, 
	(
	param0, 
	param1
	);
	ld.param.b32 	%r3, [retval0];
	} // callseq 0
	ret;

}


// ===== COMPILED SASS (sm_100) =====

	.target	sm_100

	.elftype	@"ET_EXEC"


//--------------------- .note.nv.tkinfo           --------------------------
	.section	.note.nv.tkinfo,"",@"SHT_NOTE"
	.sectionflags	@"SHF_NOTE_NV_TKINFO"
	.tkinfo
        /*0018*/ 	.word	0x00000002
        /*0030*/ 	.string	""
        /*0030*/ 	.string	"ptxas"
        /*0030*/ 	.string	"Cuda compilation tools, release 13.0, V13.0.88"
        /*0030*/ 	.string	"Build cuda_13.0.r13.0/compiler.36424714_0"
        /*0030*/ 	.string	"-arch sm_100 -m 64 "



//--------------------- .note.nv.cuinfo           --------------------------
	.section	.note.nv.cuinfo,"",@"SHT_NOTE"
	.sectionflags	@"SHF_NOTE_NV_CUINFO"
        /*0018*/ 	.short	0x0002
        /*001a*/ 	.short	0x0064
        /*001c*/ 	.short	0x0082
	.zero		2


//--------------------- .nv.info                  --------------------------
	.section	.nv.info,"",@"SHT_CUDA_INFO"
	.align	4


	//----- nvinfo : EIATTR_REGCOUNT
	.align		4
        /*0000*/ 	.byte	0x04, 0x2f
        /*0002*/ 	.short	(.L_2 - .L_1)
	.align		4
.L_1:
        /*0004*/ 	.word	index@(_Z7dkernelPi)
        /*0008*/ 	.word	0x00000018


	//----- nvinfo : EIATTR_FRAME_SIZE
	.align		4
.L_2:
        /*000c*/ 	.byte	0x04, 0x11
        /*000e*/ 	.short	(.L_4 - .L_3)
	.align		4
.L_3:
        /*0010*/ 	.word	index@(_Z7dkernelPi)
        /*0014*/ 	.word	0x00000008


	//----- nvinfo : EIATTR_MIN_STACK_SIZE
	.align		4
.L_4:
        /*0018*/ 	.byte	0x04, 0x12
        /*001a*/ 	.short	(.L_6 - .L_5)
	.align		4
.L_5:
        /*001c*/ 	.word	index@(_Z7dkernelPi)
        /*0020*/ 	.word	0x00000008
.L_6:


//--------------------- .nv.compat                --------------------------
	.section	.nv.compat,"",@"SHT_CUDA_COMPAT_INFO"
	.align	4
        /*0000*/ 	.byte	0x02, 0x09, 0x00, 0x00, 0x02, 0x02, 0x01, 0x00, 0x02, 0x05, 0x05, 0x00, 0x03, 0x07, 0x01, 0x01
        /*0010*/ 	.byte	0x02, 0x03, 0x00, 0x00, 0x02, 0x06, 0x01, 0x00, 0x04, 0x0b, 0x08, 0x00, 0x09, 0x00, 0x00, 0x00
        /*0020*/ 	.byte	0x00, 0x00, 0x00, 0x00


//--------------------- .nv.info._Z7dkernelPi     --------------------------
	.section	.nv.info._Z7dkernelPi,"",@"SHT_CUDA_INFO"
	.sectionflags	@""
	.align	4


	//----- nvinfo : EIATTR_CUDA_API_VERSION
	.align		4
        /*0000*/ 	.byte	0x04, 0x37
        /*0002*/ 	.short	(.L_8 - .L_7)
.L_7:
        /*0004*/ 	.word	0x00000082


	//----- nvinfo : EIATTR_KPARAM_INFO
	.align		4
.L_8:
        /*0008*/ 	.byte	0x04, 0x17
        /*000a*/ 	.short	(.L_10 - .L_9)
.L_9:
        /*000c*/ 	.word	0x00000000
        /*0010*/ 	.short	0x0000
        /*0012*/ 	.short	0x0000
        /*0014*/ 	.byte	0x00, 0xf5, 0x21, 0x00


	//----- nvinfo : EIATTR_SPARSE_MMA_MASK
	.align		4
.L_10:
        /*0018*/ 	.byte	0x03, 0x50
        /*001a*/ 	.short	0x0000


	//----- nvinfo : EIATTR_MAXREG_COUNT
	.align		4
        /*001c*/ 	.byte	0x03, 0x1b
        /*001e*/ 	.short	0x00ff


	//----- nvinfo : EIATTR_EXTERNS
	.align		4
        /*0020*/ 	.byte	0x04, 0x0f
        /*0022*/ 	.short	(.L_12 - .L_11)


	//   ....[0]....
	.align		4
.L_11:
        /*0024*/ 	.word	index@(vprintf)


	//----- nvinfo : EIATTR_MERCURY_ISA_VERSION
	.align		4
.L_12:
        /*0028*/ 	.byte	0x03, 0x5f
        /*002a*/ 	.short	0x0101


	//----- nvinfo : EIATTR_VRC_CTA_INIT_COUNT
	.align		4
        /*002c*/ 	.byte	0x02, 0x4a
	.zero		1
	.zero		1


	//----- nvinfo : EIATTR_SYSCALL_OFFSETS
	.align		4
        /*0030*/ 	.byte	0x04, 0x46
        /*0032*/ 	.short	(.L_14 - .L_13)


	//   ....[0]....
.L_13:
        /*0034*/ 	.word	0x00000120


	//----- nvinfo : EIATTR_EXIT_INSTR_OFFSETS
	.align		4
.L_14:
        /*0038*/ 	.byte	0x04, 0x1c
        /*003a*/ 	.short	(.L_16 - .L_15)


	//   ....[0]....
.L_15:
        /*003c*/ 	.word	0x00000130


	//----- nvinfo : EIATTR_CBANK_PARAM_SIZE
	.align		4
.L_16:
        /*0040*/ 	.byte	0x03, 0x19
        /*0042*/ 	.short	0x0008


	//----- nvinfo : EIATTR_PARAM_CBANK
	.align		4
        /*0044*/ 	.byte	0x04, 0x0a
        /*0046*/ 	.short	(.L_18 - .L_17)
	.align		4
.L_17:
        /*0048*/ 	.word	index@(.nv.constant0._Z7dkernelPi)
        /*004c*/ 	.short	0x0380
        /*004e*/ 	.short	0x0008


	//----- nvinfo : EIATTR_SW_WAR
	.align		4
.L_18:
        /*0050*/ 	.byte	0x04, 0x36
        /*0052*/ 	.short	(.L_20 - .L_19)
.L_19:
        /*0054*/ 	.word	0x00000008
.L_20:


//--------------------- .nv.callgraph             --------------------------
	.section	.nv.callgraph,"",@"SHT_CUDA_CALLGRAPH"
	.align	4
	.sectionentsize	8
	.align		4
        /*0000*/ 	.word	0x00000000
	.align		4
        /*0004*/ 	.word	0xffffffff
	.align		4
        /*0008*/ 	.word	index@(_Z7dkernelPi)
	.align		4
        /*000c*/ 	.word	index@(vprintf)
	.align		4
        /*0010*/ 	.word	0x00000000
	.align		4
        /*0014*/ 	.word	0xfffffffe
	.align		4
        /*0018*/ 	.word	0x00000000
	.align		4
        /*001c*/ 	.word	0xfffffffd
	.align		4
        /*0020*/ 	.word	0x00000000
	.align		4
        /*0024*/ 	.word	0xfffffffc


//--------------------- .nv.constant4             --------------------------
	.section	.nv.constant4,"a",@progbits
	.align	8
	.align		8
.nv.constant4:
        /*0000*/ 	.dword	vprintf
	.align		8
        /*0008*/ 	.dword	$str


//--------------------- .text._Z7dkernelPi        --------------------------
	.section	.text._Z7dkernelPi,"ax",@progbits
	.align	128
        .global         _Z7dkernelPi
        .type           _Z7dkernelPi,@function
        .size           _Z7dkernelPi,(.L_x_2 - _Z7dkernelPi)
        .other          _Z7dkernelPi,@"STO_CUDA_ENTRY STV_DEFAULT"
_Z7dkernelPi:
.text._Z7dkernelPi:
[----:B------:R-:W0:Y:S08]  /*0000*/  LDC R1, c[0x0][0x37c] ;  /* 0x0000df00ff017b82 */ /* 0x000e300000000800 */
[----:B------:R-:W1:Y:S01]  /*0010*/  LDC.64 R2, c[0x0][0x380] ;  /* 0x0000e000ff027b82 */ /* 0x000e620000000a00 */
[----:B------:R-:W1:Y:S01]  /*0020*/  LDCU.64 UR4, c[0x0][0x358] ;  /* 0x00006b00ff0477ac */ /* 0x000e620008000a00 */
[----:B0-----:R-:W-:Y:S01]  /*0030*/  VIADD R1, R1, 0xfffffff8 ;  /* 0xfffffff801017836 */ /* 0x001fe20000000000 */
[----:B------:R-:W0:Y:S01]  /*0040*/  LDCU UR6, c[0x0][0x2f8] ;  /* 0x00005f00ff0677ac */ /* 0x000e220008000800 */
[----:B------:R-:W2:Y:S01]  /*0050*/  LDCU.64 UR8, c[0x4][0x8] ;  /* 0x01000100ff0877ac */ /* 0x000ea20008000a00 */
[----:B-1----:R-:W3:Y:S01]  /*0060*/  LDG.E R0, desc[UR4][R2.64] ;  /* 0x0000000402007981 */ /* 0x002ee2000c1e1900 */
[----:B------:R-:W-:-:S02]  /*0070*/  MOV R8, 0x0 ;  /* 0x0000000000087802 */ /* 0x000fc40000000f00 */
[----:B0-----:R-:W-:Y:S01]  /*0080*/  IADD3 R6, P0, PT, R1, UR6, RZ ;  /* 0x0000000601067c10 */ /* 0x001fe2000ff1e0ff */
[----:B--2---:R-:W-:Y:S01]  /*0090*/  IMAD.U32 R5, RZ, RZ, UR9 ;  /* 0x00000009ff057e24 */ /* 0x004fe2000f8e00ff */
[----:B------:R-:W-:Y:S02]  /*00a0*/  MOV R4, UR8 ;  /* 0x0000000800047c02 */ /* 0x000fe40008000f00 */
[----:B------:R-:W0:Y:S01]  /*00b0*/  LDC.64 R8, c[0x4][R8] ;  /* 0x0100000008087b82 */ /* 0x000e220000000a00 */
[----:B---3--:R-:W-:-:S05]  /*00c0*/  VIADD R0, R0, 0x1 ;  /* 0x0000000100007836 */ /* 0x008fca0000000000 */
[----:B------:R1:W-:Y:S04]  /*00d0*/  STL [R1], R0 ;  /* 0x0000000001007387 */ /* 0x0003e80000100800 */
[----:B------:R1:W-:Y:S01]  /*00e0*/  STG.E desc[UR4][R2.64], R0 ;  /* 0x0000000002007986 */ /* 0x0003e2000c101904 */
[----:B------:R-:W2:Y:S02]  /*00f0*/  LDCU UR4, c[0x0][0x2fc] ;  /* 0x00005f80ff0477ac */ /* 0x000ea40008000800 */
[----:B012---:R-:W-:-:S07]  /*0100*/  IADD3.X R7, PT, PT, RZ, UR4, RZ, P0, !PT ;  /* 0x00000004ff077c10 */ /* 0x007fce00087fe4ff */
[----:B------:R-:W-:-:S07]  /*0110*/  LEPC R20, `(.L_x_0) ;  /* 0x000000001014794e */ /* 0x000fce0000000000 */
[----:B------:R-:W-:Y:S05]  /*0120*/  CALL.ABS.NOINC R8 ;  /* 0x0000000008007343 */ /* 0x000fea0003c00000 */
.L_x_0:
[----:B------:R-:W-:Y:S05]  /*0130*/  EXIT ;  /* 0x000000000000794d */ /* 0x000fea0003800000 */
.L_x_1:
[----:B------:R-:W-:-:S00]  /*0140*/  BRA `(.L_x_1) ;  /* 0xfffffffc00fc7947 */ /* 0x000fc0000383ffff */
[----:B------:R-:W-:-:S00]  /*0150*/  NOP ;  /* 0x0000000000007918 */ /* 0x000fc00000000000 */
        /* <DEDUP_REMOVED lines=10> */
.L_x_2:


//--------------------- .nv.global.init           --------------------------
	.section	.nv.global.init,"aw",@progbits
.nv.global.init:
	.type		$str,@object
	.size		$str,(.L_0 - $str)
$str:
        /*0000*/ 	.byte	0x48, 0x65, 0x6c, 0x6c, 0x6f, 0x2c, 0x20, 0x57, 0x6f, 0x72, 0x6c, 0x64, 0x21, 0x20, 0x25, 0x64
        /*0010*/ 	.byte	0x0a, 0x00
.L_0:


//--------------------- .nv.shared.reserved.0     --------------------------
	.section	.nv.shared.reserved.0,"aw",@nobits
	.weak		__nv_reservedSMEM_offset_0_alias
	.size		__nv_reservedSMEM_offset_0_alias, 0, 64
	.other		__nv_reservedSMEM_offset_0_alias,@"STO_CUDA_RESERVED_SHARED STV_DEFAULT"
__nv_reservedSMEM_offset_0_alias:
	.zero		0
	.zero		64


//--------------------- .nv.constant0._Z7dkernelPi --------------------------
	.section	.nv.constant0._Z7dkernelPi,"a",@progbits
	.sectionflags	@""
	.align	4
.nv.constant0._Z7dkernelPi:
	.zero		904


//--------------------- SYMBOLS --------------------------

	.type		.nv.reservedSmem.offset0,@object
	.size		.nv.reservedSmem.offset0,0x4
	.type		vprintf,@function
